//
// Generated by NVIDIA NVVM Compiler
//
// Compiler Build ID: CL-36424714
// Cuda compilation tools, release 13.0, V13.0.88
// Based on NVVM 20.0.0
//

.version 9.0
.target sm_100
.address_size 64

	// .globl	_Z25transpose_and_pad_uint8_tPhS_iii
.const .align 4 .b8 channelCopies[32768];
.const .align 4 .b8 cumulativeChannelCopies[32768];

.visible .entry _Z25transpose_and_pad_uint8_tPhS_iii(
	.param .u64 .ptr .align 1 _Z25transpose_and_pad_uint8_tPhS_iii_param_0,
	.param .u64 .ptr .align 1 _Z25transpose_and_pad_uint8_tPhS_iii_param_1,
	.param .u32 _Z25transpose_and_pad_uint8_tPhS_iii_param_2,
	.param .u32 _Z25transpose_and_pad_uint8_tPhS_iii_param_3,
	.param .u32 _Z25transpose_and_pad_uint8_tPhS_iii_param_4
)
{
	.reg .pred 	%p<4>;
	.reg .b16 	%rs<2>;
	.reg .b32 	%r<16>;
	.reg .b64 	%rd<9>;

	ld.param.u64 	%rd1, [_Z25transpose_and_pad_uint8_tPhS_iii_param_0];
	ld.param.u64 	%rd2, [_Z25transpose_and_pad_uint8_tPhS_iii_param_1];
	ld.param.u32 	%r5, [_Z25transpose_and_pad_uint8_tPhS_iii_param_2];
	ld.param.u32 	%r6, [_Z25transpose_and_pad_uint8_tPhS_iii_param_3];
	ld.param.u32 	%r4, [_Z25transpose_and_pad_uint8_tPhS_iii_param_4];
	mov.u32 	%r7, %ctaid.x;
	mov.u32 	%r8, %ntid.x;
	mov.u32 	%r9, %tid.x;
	mad.lo.s32 	%r1, %r7, %r8, %r9;
	mov.u32 	%r10, %ctaid.y;
	mov.u32 	%r11, %ntid.y;
	mov.u32 	%r12, %tid.y;
	mad.lo.s32 	%r13, %r10, %r11, %r12;
	setp.ge.s32 	%p1, %r1, %r6;
	setp.ge.s32 	%p2, %r13, %r5;
	or.pred  	%p3, %p1, %p2;
	@%p3 bra 	$L__BB0_2;
	cvta.to.global.u64 	%rd3, %rd1;
	cvta.to.global.u64 	%rd4, %rd2;
	mad.lo.s32 	%r14, %r5, %r1, %r13;
	cvt.s64.s32 	%rd5, %r14;
	add.s64 	%rd6, %rd3, %rd5;
	ld.global.u8 	%rs1, [%rd6];
	mad.lo.s32 	%r15, %r4, %r13, %r1;
	cvt.s64.s32 	%rd7, %r15;
	add.s64 	%rd8, %rd4, %rd7;
	st.global.u8 	[%rd8], %rs1;
$L__BB0_2:
	ret;

}
	// .globl	_Z24stretch_uint8_t_channelsPhS_ii
.visible .entry _Z24stretch_uint8_t_channelsPhS_ii(
	.param .u64 .ptr .align 1 _Z24stretch_uint8_t_channelsPhS_ii_param_0,
	.param .u64 .ptr .align 1 _Z24stretch_uint8_t_channelsPhS_ii_param_1,
	.param .u32 _Z24stretch_uint8_t_channelsPhS_ii_param_2,
	.param .u32 _Z24stretch_uint8_t_channelsPhS_ii_param_3
)
{
	.reg .pred 	%p<10>;
	.reg .b16 	%rs<7>;
	.reg .b32 	%r<40>;
	.reg .b64 	%rd<20>;

	ld.param.u64 	%rd3, [_Z24stretch_uint8_t_channelsPhS_ii_param_0];
	ld.param.u64 	%rd4, [_Z24stretch_uint8_t_channelsPhS_ii_param_1];
	ld.param.u32 	%r23, [_Z24stretch_uint8_t_channelsPhS_ii_param_2];
	ld.param.u32 	%r22, [_Z24stretch_uint8_t_channelsPhS_ii_param_3];
	cvta.to.global.u64 	%rd1, %rd4;
	mov.u32 	%r24, %ctaid.x;
	mov.u32 	%r25, %ntid.x;
	mov.u32 	%r26, %tid.x;
	mad.lo.s32 	%r1, %r24, %r25, %r26;
	mov.u32 	%r27, %ctaid.y;
	mov.u32 	%r28, %ntid.y;
	mov.u32 	%r29, %tid.y;
	mad.lo.s32 	%r2, %r27, %r28, %r29;
	mul.wide.u32 	%rd5, %r2, 4;
	mov.u64 	%rd6, channelCopies;
	add.s64 	%rd7, %rd6, %rd5;
	ld.const.u32 	%r30, [%rd7];
	mov.u64 	%rd8, cumulativeChannelCopies;
	add.s64 	%rd9, %rd8, %rd5;
	ld.const.u32 	%r31, [%rd9];
	sub.s32 	%r37, %r31, %r30;
	setp.ge.s32 	%p1, %r1, %r22;
	setp.ge.s32 	%p2, %r2, %r23;
	or.pred  	%p3, %p2, %p1;
	setp.lt.s32 	%p4, %r30, 1;
	or.pred  	%p5, %p3, %p4;
	@%p5 bra 	$L__BB1_7;
	cvta.to.global.u64 	%rd10, %rd3;
	mad.lo.s32 	%r32, %r22, %r2, %r1;
	cvt.s64.s32 	%rd11, %r32;
	add.s64 	%rd2, %rd10, %rd11;
	and.b32  	%r5, %r30, 3;
	setp.lt.u32 	%p6, %r30, 4;
	@%p6 bra 	$L__BB1_4;
	ld.global.u8 	%rs6, [%rd2];
	mad.lo.s32 	%r35, %r22, %r37, %r1;
	shl.b32 	%r7, %r22, 2;
	and.b32  	%r33, %r30, 2147483644;
	neg.s32 	%r34, %r33;
	cvt.s64.s32 	%rd14, %r22;
$L__BB1_3:
	cvt.s64.s32 	%rd12, %r35;
	add.s64 	%rd13, %rd1, %rd12;
	st.global.u8 	[%rd13], %rs6;
	ld.global.u8 	%rs5, [%rd2];
	add.s64 	%rd15, %rd13, %rd14;
	st.global.u8 	[%rd15], %rs5;
	add.s64 	%rd16, %rd15, %rd14;
	st.global.u8 	[%rd16], %rs5;
	ld.global.u8 	%rs6, [%rd2];
	add.s64 	%rd17, %rd16, %rd14;
	st.global.u8 	[%rd17], %rs6;
	add.s32 	%r37, %r37, 4;
	add.s32 	%r35, %r35, %r7;
	add.s32 	%r34, %r34, 4;
	setp.ne.s32 	%p7, %r34, 0;
	@%p7 bra 	$L__BB1_3;
$L__BB1_4:
	setp.eq.s32 	%p8, %r5, 0;
	@%p8 bra 	$L__BB1_7;
	ld.global.u8 	%rs4, [%rd2];
	mad.lo.s32 	%r39, %r37, %r22, %r1;
	neg.s32 	%r38, %r5;
$L__BB1_6:
	.pragma "nounroll";
	cvt.s64.s32 	%rd18, %r39;
	add.s64 	%rd19, %rd1, %rd18;
	st.global.u8 	[%rd19], %rs4;
	add.s32 	%r39, %r39, %r22;
	add.s32 	%r38, %r38, 1;
	setp.ne.s32 	%p9, %r38, 0;
	@%p9 bra 	$L__BB1_6;
$L__BB1_7:
	ret;

}
	// .globl	_Z27copy_uint8_t_array_to_floatPhPfll
.visible .entry _Z27copy_uint8_t_array_to_floatPhPfll(
	.param .u64 .ptr .align 1 _Z27copy_uint8_t_array_to_floatPhPfll_param_0,
	.param .u64 .ptr .align 1 _Z27copy_uint8_t_array_to_floatPhPfll_param_1,
	.param .u64 _Z27copy_uint8_t_array_to_floatPhPfll_param_2,
	.param .u64 _Z27copy_uint8_t_array_to_floatPhPfll_param_3
)
{
	.reg .pred 	%p<4>;
	.reg .b16 	%rs<2>;
	.reg .b32 	%r<10>;
	.reg .b32 	%f<2>;
	.reg .b64 	%rd<14>;

	ld.param.u64 	%rd3, [_Z27copy_uint8_t_array_to_floatPhPfll_param_0];
	ld.param.u64 	%rd4, [_Z27copy_uint8_t_array_to_floatPhPfll_param_1];
	ld.param.u64 	%rd6, [_Z27copy_uint8_t_array_to_floatPhPfll_param_2];
	ld.param.u64 	%rd5, [_Z27copy_uint8_t_array_to_floatPhPfll_param_3];
	mov.u32 	%r1, %ctaid.x;
	mov.u32 	%r2, %ntid.x;
	mov.u32 	%r3, %tid.x;
	mad.lo.s32 	%r4, %r1, %r2, %r3;
	mov.u32 	%r5, %ctaid.y;
	mov.u32 	%r6, %ntid.y;
	mov.u32 	%r7, %tid.y;
	mad.lo.s32 	%r8, %r5, %r6, %r7;
	cvt.s64.s32 	%rd1, %r4;
	setp.le.s64 	%p1, %rd5, %rd1;
	cvt.u64.u32 	%rd2, %r8;
	setp.le.s64 	%p2, %rd6, %rd2;
	or.pred  	%p3, %p1, %p2;
	@%p3 bra 	$L__BB2_2;
	cvta.to.global.u64 	%rd8, %rd3;
	cvta.to.global.u64 	%rd9, %rd4;
	mad.lo.s64 	%rd10, %rd5, %rd2, %rd1;
	add.s64 	%rd11, %rd8, %rd10;
	ld.global.u8 	%rs1, [%rd11];
	cvt.rn.f32.u16 	%f1, %rs1;
	shl.b64 	%rd12, %rd10, 2;
	add.s64 	%rd13, %rd9, %rd12;
	st.global.f32 	[%rd13], %f1;
$L__BB2_2:
	ret;

}


// ===== COMPILED SASS (sm_100) =====

	.target	sm_100

	.elftype	@"ET_EXEC"


//--------------------- .note.nv.tkinfo           --------------------------
	.section	.note.nv.tkinfo,"",@"SHT_NOTE"
	.sectionflags	@"SHF_NOTE_NV_TKINFO"
	.tkinfo
        /*0018*/ 	.word	0x00000002
        /*0030*/ 	.string	""
        /*0030*/ 	.string	"ptxas"
        /*0030*/ 	.string	"Cuda compilation tools, release 13.0, V13.0.88"
        /*0030*/ 	.string	"Build cuda_13.0.r13.0/compiler.36424714_0"
        /*0030*/ 	.string	"-arch sm_100 -m 64 "



//--------------------- .note.nv.cuinfo           --------------------------
	.section	.note.nv.cuinfo,"",@"SHT_NOTE"
	.sectionflags	@"SHF_NOTE_NV_CUINFO"
        /*0018*/ 	.short	0x0002
        /*001a*/ 	.short	0x0064
        /*001c*/ 	.short	0x0082
	.zero		2


//--------------------- .nv.info                  --------------------------
	.section	.nv.info,"",@"SHT_CUDA_INFO"
	.align	4


	//----- nvinfo : EIATTR_REGCOUNT
	.align		4
        /*0000*/ 	.byte	0x04, 0x2f
        /*0002*/ 	.short	(.L_3 - .L_2)
	.align		4
.L_2:
        /*0004*/ 	.word	index@(_Z25transpose_and_pad_uint8_tPhS_iii)
        /*0008*/ 	.word	0x00000008


	//----- nvinfo : EIATTR_FRAME_SIZE
	.align		4
.L_3:
        /*000c*/ 	.byte	0x04, 0x11
        /*000e*/ 	.short	(.L_5 - .L_4)
	.align		4
.L_4:
        /*0010*/ 	.word	index@(_Z25transpose_and_pad_uint8_tPhS_iii)
        /*0014*/ 	.word	0x00000000


	//----- nvinfo : EIATTR_REGCOUNT
	.align		4
.L_5:
        /*0018*/ 	.byte	0x04, 0x2f
        /*001a*/ 	.short	(.L_7 - .L_6)
	.align		4
.L_6:
        /*001c*/ 	.word	index@(_Z24stretch_uint8_t_channelsPhS_ii)
        /*0020*/ 	.word	0x00000018


	//----- nvinfo : EIATTR_FRAME_SIZE
	.align		4
.L_7:
        /*0024*/ 	.byte	0x04, 0x11
        /*0026*/ 	.short	(.L_9 - .L_8)
	.align		4
.L_8:
        /*0028*/ 	.word	index@(_Z24stretch_uint8_t_channelsPhS_ii)
        /*002c*/ 	.word	0x00000000


	//----- nvinfo : EIATTR_REGCOUNT
	.align		4
.L_9:
        /*0030*/ 	.byte	0x04, 0x2f
        /*0032*/ 	.short	(.L_11 - .L_10)
	.align		4
.L_10:
        /*0034*/ 	.word	index@(_Z27copy_uint8_t_array_to_floatPhPfll)
        /*0038*/ 	.word	0x0000000a


	//----- nvinfo : EIATTR_FRAME_SIZE
	.align		4
.L_11:
        /*003c*/ 	.byte	0x04, 0x11
        /*003e*/ 	.short	(.L_13 - .L_12)
	.align		4
.L_12:
        /*0040*/ 	.word	index@(_Z27copy_uint8_t_array_to_floatPhPfll)
        /*0044*/ 	.word	0x00000000


	//----- nvinfo : EIATTR_MIN_STACK_SIZE
	.align		4
.L_13:
        /*0048*/ 	.byte	0x04, 0x12
        /*004a*/ 	.short	(.L_15 - .L_14)
	.align		4
.L_14:
        /*004c*/ 	.word	index@(_Z27copy_uint8_t_array_to_floatPhPfll)
        /*0050*/ 	.word	0x00000000


	//----- nvinfo : EIATTR_MIN_STACK_SIZE
	.align		4
.L_15:
        /*0054*/ 	.byte	0x04, 0x12
        /*0056*/ 	.short	(.L_17 - .L_16)
	.align		4
.L_16:
        /*0058*/ 	.word	index@(_Z24stretch_uint8_t_channelsPhS_ii)
        /*005c*/ 	.word	0x00000000


	//----- nvinfo : EIATTR_MIN_STACK_SIZE
	.align		4
.L_17:
        /*0060*/ 	.byte	0x04, 0x12
        /*0062*/ 	.short	(.L_19 - .L_18)
	.align		4
.L_18:
        /*0064*/ 	.word	index@(_Z25transpose_and_pad_uint8_tPhS_iii)
        /*0068*/ 	.word	0x00000000
.L_19:


//--------------------- .nv.compat                --------------------------
	.section	.nv.compat,"",@"SHT_CUDA_COMPAT_INFO"
	.align	4
        /*0000*/ 	.byte	0x02, 0x09, 0x00, 0x00, 0x02, 0x02, 0x01, 0x00, 0x02, 0x05, 0x05, 0x00, 0x03, 0x07, 0x01, 0x01
        /*0010*/ 	.byte	0x02, 0x03, 0x00, 0x00, 0x02, 0x06, 0x01, 0x00, 0x04, 0x0b, 0x08, 0x00, 0x09, 0x00, 0x00, 0x00
        /*0020*/ 	.byte	0x00, 0x00, 0x00, 0x00


//--------------------- .nv.info._Z27copy_uint8_t_array_to_floatPhPfll --------------------------
	.section	.nv.info._Z27copy_uint8_t_array_to_floatPhPfll,"",@"SHT_CUDA_INFO"
	.sectionflags	@""
	.align	4


	//----- nvinfo : EIATTR_CUDA_API_VERSION
	.align		4
        /*0000*/ 	.byte	0x04, 0x37
        /*0002*/ 	.short	(.L_21 - .L_20)
.L_20:
        /*0004*/ 	.word	0x00000082


	//----- nvinfo : EIATTR_KPARAM_INFO
	.align		4
.L_21:
        /*0008*/ 	.byte	0x04, 0x17
        /*000a*/ 	.short	(.L_23 - .L_22)
.L_22:
        /*000c*/ 	.word	0x00000000
        /*0010*/ 	.short	0x0003
        /*0012*/ 	.short	0x0018
        /*0014*/ 	.byte	0x00, 0xf0, 0x21, 0x00


	//----- nvinfo : EIATTR_KPARAM_INFO
	.align		4
.L_23:
        /*0018*/ 	.byte	0x04, 0x17
        /*001a*/ 	.short	(.L_25 - .L_24)
.L_24:
        /*001c*/ 	.word	0x00000000
        /*0020*/ 	.short	0x0002
        /*0022*/ 	.short	0x0010
        /*0024*/ 	.byte	0x00, 0xf0, 0x21, 0x00


	//----- nvinfo : EIATTR_KPARAM_INFO
	.align		4
.L_25:
        /*0028*/ 	.byte	0x04, 0x17
        /*002a*/ 	.short	(.L_27 - .L_26)
.L_26:
        /*002c*/ 	.word	0x00000000
        /*0030*/ 	.short	0x0001
        /*0032*/ 	.short	0x0008
        /*0034*/ 	.byte	0x00, 0xf5, 0x21, 0x00


	//----- nvinfo : EIATTR_KPARAM_INFO
	.align		4
.L_27:
        /*0038*/ 	.byte	0x04, 0x17
        /*003a*/ 	.short	(.L_29 - .L_28)
.L_28:
        /*003c*/ 	.word	0x00000000
        /*0040*/ 	.short	0x0000
        /*0042*/ 	.short	0x0000
        /*0044*/ 	.byte	0x00, 0xf5, 0x21, 0x00


	//----- nvinfo : EIATTR_SPARSE_MMA_MASK
	.align		4
.L_29:
        /*0048*/ 	.byte	0x03, 0x50
        /*004a*/ 	.short	0x0000


	//----- nvinfo : EIATTR_MAXREG_COUNT
	.align		4
        /*004c*/ 	.byte	0x03, 0x1b
        /*004e*/ 	.short	0x00ff


	//----- nvinfo : EIATTR_MERCURY_ISA_VERSION
	.align		4
        /*0050*/ 	.byte	0x03, 0x5f
        /*0052*/ 	.short	0x0101


	//----- nvinfo : EIATTR_VRC_CTA_INIT_COUNT
	.align		4
        /*0054*/ 	.byte	0x02, 0x4a
	.zero		1
	.zero		1


	//----- nvinfo : EIATTR_EXIT_INSTR_OFFSETS
	.align		4
        /*0058*/ 	.byte	0x04, 0x1c
        /*005a*/ 	.short	(.L_31 - .L_30)


	//   ....[0]....
.L_30:
        /*005c*/ 	.word	0x000000f0


	//   ....[1]....
        /*0060*/ 	.word	0x000001b0


	//----- nvinfo : EIATTR_CBANK_PARAM_SIZE
	.align		4
.L_31:
        /*0064*/ 	.byte	0x03, 0x19
        /*0066*/ 	.short	0x0020


	//----- nvinfo : EIATTR_PARAM_CBANK
	.align		4
        /*0068*/ 	.byte	0x04, 0x0a
        /*006a*/ 	.short	(.L_33 - .L_32)
	.align		4
.L_32:
        /*006c*/ 	.word	index@(.nv.constant0._Z27copy_uint8_t_array_to_floatPhPfll)
        /*0070*/ 	.short	0x0380
        /*0072*/ 	.short	0x0020


	//----- nvinfo : EIATTR_SW_WAR
	.align		4
.L_33:
        /*0074*/ 	.byte	0x04, 0x36
        /*0076*/ 	.short	(.L_35 - .L_34)
.L_34:
        /*0078*/ 	.word	0x00000008
.L_35:


//--------------------- .nv.info._Z24stretch_uint8_t_channelsPhS_ii --------------------------
	.section	.nv.info._Z24stretch_uint8_t_channelsPhS_ii,"",@"SHT_CUDA_INFO"
	.sectionflags	@""
	.align	4


	//----- nvinfo : EIATTR_CUDA_API_VERSION
	.align		4
        /*0000*/ 	.byte	0x04, 0x37
        /*0002*/ 	.short	(.L_37 - .L_36)
.L_36:
        /*0004*/ 	.word	0x00000082


	//----- nvinfo : EIATTR_KPARAM_INFO
	.align		4
.L_37:
        /*0008*/ 	.byte	0x04, 0x17
        /*000a*/ 	.short	(.L_39 - .L_38)
.L_38:
        /*000c*/ 	.word	0x00000000
        /*0010*/ 	.short	0x0003
        /*0012*/ 	.short	0x0014
        /*0014*/ 	.byte	0x00, 0xf0, 0x11, 0x00


	//----- nvinfo : EIATTR_KPARAM_INFO
	.align		4
.L_39:
        /*0018*/ 	.byte	0x04, 0x17
        /*001a*/ 	.short	(.L_41 - .L_40)
.L_40:
        /*001c*/ 	.word	0x00000000
        /*0020*/ 	.short	0x0002
        /*0022*/ 	.short	0x0010
        /*0024*/ 	.byte	0x00, 0xf0, 0x11, 0x00


	//----- nvinfo : EIATTR_KPARAM_INFO
	.align		4
.L_41:
        /*0028*/ 	.byte	0x04, 0x17
        /*002a*/ 	.short	(.L_43 - .L_42)
.L_42:
        /*002c*/ 	.word	0x00000000
        /*0030*/ 	.short	0x0001
        /*0032*/ 	.short	0x0008
        /*0034*/ 	.byte	0x00, 0xf5, 0x21, 0x00


	//----- nvinfo : EIATTR_KPARAM_INFO
	.align		4
.L_43:
        /*0038*/ 	.byte	0x04, 0x17
        /*003a*/ 	.short	(.L_45 - .L_44)
.L_44:
        /*003c*/ 	.word	0x00000000
        /*0040*/ 	.short	0x0000
        /*0042*/ 	.short	0x0000
        /*0044*/ 	.byte	0x00, 0xf5, 0x21, 0x00


	//----- nvinfo : EIATTR_SPARSE_MMA_MASK
	.align		4
.L_45:
        /*0048*/ 	.byte	0x03, 0x50
        /*004a*/ 	.short	0x0000


	//----- nvinfo : EIATTR_MAXREG_COUNT
	.align		4
        /*004c*/ 	.byte	0x03, 0x1b
        /*004e*/ 	.short	0x00ff


	//----- nvinfo : EIATTR_MERCURY_ISA_VERSION
	.align		4
        /*0050*/ 	.byte	0x03, 0x5f
        /*0052*/ 	.short	0x0101


	//----- nvinfo : EIATTR_VRC_CTA_INIT_COUNT
	.align		4
        /*0054*/ 	.byte	0x02, 0x4a
	.zero		1
	.zero		1


	//----- nvinfo : EIATTR_EXIT_INSTR_OFFSETS
	.align		4
        /*0058*/ 	.byte	0x04, 0x1c
        /*005a*/ 	.short	(.L_47 - .L_46)


	//   ....[0]....
.L_46:
        /*005c*/ 	.word	0x000000f0


	//   ....[1]....
        /*0060*/ 	.word	0x00000370


	//   ....[2]....
        /*0064*/ 	.word	0x00000430


	//----- nvinfo : EIATTR_CRS_STACK_SIZE
	.align		4
.L_47:
        /*0068*/ 	.byte	0x04, 0x1e
        /*006a*/ 	.short	(.L_49 - .L_48)
.L_48:
        /*006c*/ 	.word	0x00000000


	//----- nvinfo : EIATTR_CBANK_PARAM_SIZE
	.align		4
.L_49:
        /*0070*/ 	.byte	0x03, 0x19
        /*0072*/ 	.short	0x0018


	//----- nvinfo : EIATTR_PARAM_CBANK
	.align		4
        /*0074*/ 	.byte	0x04, 0x0a
        /*0076*/ 	.short	(.L_51 - .L_50)
	.align		4
.L_50:
        /*0078*/ 	.word	index@(.nv.constant0._Z24stretch_uint8_t_channelsPhS_ii)
        /*007c*/ 	.short	0x0380
        /*007e*/ 	.short	0x0018


	//----- nvinfo : EIATTR_SW_WAR
	.align		4
.L_51:
        /*0080*/ 	.byte	0x04, 0x36
        /*0082*/ 	.short	(.L_53 - .L_52)
.L_52:
        /*0084*/ 	.word	0x00000008
.L_53:


//--------------------- .nv.info._Z25transpose_and_pad_uint8_tPhS_iii --------------------------
	.section	.nv.info._Z25transpose_and_pad_uint8_tPhS_iii,"",@"SHT_CUDA_INFO"
	.sectionflags	@""
	.align	4


	//----- nvinfo : EIATTR_CUDA_API_VERSION
	.align		4
        /*0000*/ 	.byte	0x04, 0x37
        /*0002*/ 	.short	(.L_55 - .L_54)
.L_54:
        /*0004*/ 	.word	0x00000082


	//----- nvinfo : EIATTR_KPARAM_INFO
	.align		4
.L_55:
        /*0008*/ 	.byte	0x04, 0x17
        /*000a*/ 	.short	(.L_57 - .L_56)
.L_56:
        /*000c*/ 	.word	0x00000000
        /*0010*/ 	.short	0x0004
        /*0012*/ 	.short	0x0018
        /*0014*/ 	.byte	0x00, 0xf0, 0x11, 0x00


	//----- nvinfo : EIATTR_KPARAM_INFO
	.align		4
.L_57:
        /*0018*/ 	.byte	0x04, 0x17
        /*001a*/ 	.short	(.L_59 - .L_58)
.L_58:
        /*001c*/ 	.word	0x00000000
        /*0020*/ 	.short	0x0003
        /*0022*/ 	.short	0x0014
        /*0024*/ 	.byte	0x00, 0xf0, 0x11, 0x00


	//----- nvinfo : EIATTR_KPARAM_INFO
	.align		4
.L_59:
        /*0028*/ 	.byte	0x04, 0x17
        /*002a*/ 	.short	(.L_61 - .L_60)
.L_60:
        /*002c*/ 	.word	0x00000000
        /*0030*/ 	.short	0x0002
        /*0032*/ 	.short	0x0010
        /*0034*/ 	.byte	0x00, 0xf0, 0x11, 0x00


	//----- nvinfo : EIATTR_KPARAM_INFO
	.align		4
.L_61:
        /*0038*/ 	.byte	0x04, 0x17
        /*003a*/ 	.short	(.L_63 - .L_62)
.L_62:
        /*003c*/ 	.word	0x00000000
        /*0040*/ 	.short	0x0001
        /*0042*/ 	.short	0x0008
        /*0044*/ 	.byte	0x00, 0xf5, 0x21, 0x00


	//----- nvinfo : EIATTR_KPARAM_INFO
	.align		4
.L_63:
        /*0048*/ 	.byte	0x04, 0x17
        /*004a*/ 	.short	(.L_65 - .L_64)
.L_64:
        /*004c*/ 	.word	0x00000000
        /*0050*/ 	.short	0x0000
        /*0052*/ 	.short	0x0000
        /*0054*/ 	.byte	0x00, 0xf5, 0x21, 0x00


	//----- nvinfo : EIATTR_SPARSE_MMA_MASK
	.align		4
.L_65:
        /*0058*/ 	.byte	0x03, 0x50
        /*005a*/ 	.short	0x0000


	//----- nvinfo : EIATTR_MAXREG_COUNT
	.align		4
        /*005c*/ 	.byte	0x03, 0x1b
        /*005e*/ 	.short	0x00ff


	//----- nvinfo : EIATTR_MERCURY_ISA_VERSION
	.align		4
        /*0060*/ 	.byte	0x03, 0x5f
        /*0062*/ 	.short	0x0101


	//----- nvinfo : EIATTR_VRC_CTA_INIT_COUNT
	.align		4
        /*0064*/ 	.byte	0x02, 0x4a
	.zero		1
	.zero		1


	//----- nvinfo : EIATTR_EXIT_INSTR_OFFSETS
	.align		4
        /*0068*/ 	.byte	0x04, 0x1c
        /*006a*/ 	.short	(.L_67 - .L_66)


	//   ....[0]....
.L_66:
        /*006c*/ 	.word	0x000000c0


	//   ....[1]....
        /*0070*/ 	.word	0x00000180


	//----- nvinfo : EIATTR_CBANK_PARAM_SIZE
	.align		4
.L_67:
        /*0074*/ 	.byte	0x03, 0x19
        /*0076*/ 	.short	0x001c


	//----- nvinfo : EIATTR_PARAM_CBANK
	.align		4
        /*0078*/ 	.byte	0x04, 0x0a
        /*007a*/ 	.short	(.L_69 - .L_68)
	.align		4
.L_68:
        /*007c*/ 	.word	index@(.nv.constant0._Z25transpose_and_pad_uint8_tPhS_iii)
        /*0080*/ 	.short	0x0380
        /*0082*/ 	.short	0x001c


	//----- nvinfo : EIATTR_SW_WAR
	.align		4
.L_69:
        /*0084*/ 	.byte	0x04, 0x36
        /*0086*/ 	.short	(.L_71 - .L_70)
.L_70:
        /*0088*/ 	.word	0x00000008
.L_71:


//--------------------- .nv.callgraph             --------------------------
	.section	.nv.callgraph,"",@"SHT_CUDA_CALLGRAPH"
	.align	4
	.sectionentsize	8
	.align		4
        /*0000*/ 	.word	0x00000000
	.align		4
        /*0004*/ 	.word	0xffffffff
	.align		4
        /*0008*/ 	.word	0x00000000
	.align		4
        /*000c*/ 	.word	0xfffffffe
	.align		4
        /*0010*/ 	.word	0x00000000
	.align		4
        /*0014*/ 	.word	0xfffffffd
	.align		4
        /*0018*/ 	.word	0x00000000
	.align		4
        /*001c*/ 	.word	0xfffffffc


//--------------------- .nv.constant3             --------------------------
	.section	.nv.constant3,"a",@progbits
	.align	4
.nv.constant3:
	.type		channelCopies,@object
	.size		channelCopies,(cumulativeChannelCopies - channelCopies)
channelCopies:
	.zero		32768
	.type		cumulativeChannelCopies,@object
	.size		cumulativeChannelCopies,(.L_1 - cumulativeChannelCopies)
cumulativeChannelCopies:
	.zero		32768
.L_1:


//--------------------- .text._Z27copy_uint8_t_array_to_floatPhPfll --------------------------
	.section	.text._Z27copy_uint8_t_array_to_floatPhPfll,"ax",@progbits
	.align	128
        .global         _Z27copy_uint8_t_array_to_floatPhPfll
        .type           _Z27copy_uint8_t_array_to_floatPhPfll,@function
        .size           _Z27copy_uint8_t_array_to_floatPhPfll,(.L_x_7 - _Z27copy_uint8_t_array_to_floatPhPfll)
        .other          _Z27copy_uint8_t_array_to_floatPhPfll,@"STO_CUDA_ENTRY STV_DEFAULT"
_Z27copy_uint8_t_array_to_floatPhPfll:
.text._Z27copy_uint8_t_array_to_floatPhPfll:
[----:B------:R-:W-:Y:S01]  /*0000*/  LDC R1, c[0x0][0x37c] ;  /* 0x0000df00ff017b82 */ /* 0x000fe20000000800 */
[----:B------:R-:W0:Y:S07]  /*0010*/  S2R R0, SR_TID.Y ;  /* 0x0000000000007919 */ /* 0x000e2e0000002200 */
[----:B------:R-:W1:Y:S01]  /*0020*/  LDC R2, c[0x0][0x360] ;  /* 0x0000d800ff027b82 */ /* 0x000e620000000800 */
[----:B------:R-:W2:Y:S01]  /*0030*/  LDCU.128 UR8, c[0x0][0x390] ;  /* 0x00007200ff0877ac */ /* 0x000ea20008000c00 */
[----:B------:R-:W1:Y:S06]  /*0040*/  S2R R3, SR_TID.X ;  /* 0x0000000000037919 */ /* 0x000e6c0000002100 */
[----:B------:R-:W0:Y:S08]  /*0050*/  S2UR UR5, SR_CTAID.Y ;  /* 0x00000000000579c3 */ /* 0x000e300000002600 */
[----:B------:R-:W0:Y:S08]  /*0060*/  LDC R5, c[0x0][0x364] ;  /* 0x0000d900ff057b82 */ /* 0x000e300000000800 */
[----:B------:R-:W1:Y:S01]  /*0070*/  S2UR UR4, SR_CTAID.X ;  /* 0x00000000000479c3 */ /* 0x000e620000002500 */
[----:B0-----:R-:W-:-:S05]  /*0080*/  IMAD R5, R5, UR5, R0 ;  /* 0x0000000505057c24 */ /* 0x001fca000f8e0200 */
[----:B--2---:R-:W-:Y:S01]  /*0090*/  ISETP.GE.U32.AND P1, PT, R5, UR8, PT ;  /* 0x0000000805007c0c */ /* 0x004fe2000bf26070 */
[----:B-1----:R-:W-:-:S03]  /*00a0*/  IMAD R2, R2, UR4, R3 ;  /* 0x0000000402027c24 */ /* 0x002fc6000f8e0203 */
[----:B------:R-:W-:Y:S02]  /*00b0*/  ISETP.GE.AND.EX P1, PT, RZ, UR9, PT, P1 ;  /* 0x00000009ff007c0c */ /* 0x000fe4000bf26310 */
[----:B------:R-:W-:Y:S02]  /*00c0*/  ISETP.GE.U32.AND P0, PT, R2, UR10, PT ;  /* 0x0000000a02007c0c */ /* 0x000fe4000bf06070 */
[----:B------:R-:W-:-:S04]  /*00d0*/  SHF.R.S32.HI R3, RZ, 0x1f, R2 ;  /* 0x0000001fff037819 */ /* 0x000fc80000011402 */
[----:B------:R-:W-:-:S13]  /*00e0*/  ISETP.GE.OR.EX P0, PT, R3, UR11, P1, P0 ;  /* 0x0000000b03007c0c */ /* 0x000fda0008f06700 */
[----:B------:R-:W-:Y:S05]  /*00f0*/  @P0 EXIT ;  /* 0x000000000000094d */ /* 0x000fea0003800000 */
[----:B------:R-:W0:Y:S01]  /*0100*/  LDCU.128 UR12, c[0x0][0x380] ;  /* 0x00007000ff0c77ac */ /* 0x000e220008000c00 */
[C---:B------:R-:W-:Y:S01]  /*0110*/  IMAD.WIDE.U32 R2, R5.reuse, UR10, R2 ;  /* 0x0000000a05027c25 */ /* 0x040fe2000f8e0002 */
[----:B------:R-:W1:Y:S03]  /*0120*/  LDCU.64 UR4, c[0x0][0x358] ;  /* 0x00006b00ff0477ac */ /* 0x000e660008000a00 */
[----:B------:R-:W-:Y:S01]  /*0130*/  IMAD R3, R5, UR11, R3 ;  /* 0x0000000b05037c24 */ /* 0x000fe2000f8e0203 */
[----:B0-----:R-:W-:-:S04]  /*0140*/  IADD3 R4, P0, PT, R2, UR12, RZ ;  /* 0x0000000c02047c10 */ /* 0x001fc8000ff1e0ff */
[----:B------:R-:W-:-:S05]  /*0150*/  IADD3.X R5, PT, PT, R3, UR13, RZ, P0, !PT ;  /* 0x0000000d03057c10 */ /* 0x000fca00087fe4ff */
[----:B-1----:R-:W2:Y:S01]  /*0160*/  LDG.E.U8 R4, desc[UR4][R4.64] ;  /* 0x0000000404047981 */ /* 0x002ea2000c1e1100 */
[----:B------:R-:W-:-:S04]  /*0170*/  LEA R6, P0, R2, UR14, 0x2 ;  /* 0x0000000e02067c11 */ /* 0x000fc8000f8010ff */
[----:B------:R-:W-:Y:S02]  /*0180*/  LEA.HI.X R7, R2, UR15, R3, 0x2, P0 ;  /* 0x0000000f02077c11 */ /* 0x000fe400080f1403 */
[----:B--2---:R-:W-:-:S05]  /*0190*/  I2FP.F32.U32 R3, R4 ;  /* 0x0000000400037245 */ /* 0x004fca0000201000 */
[----:B------:R-:W-:Y:S01]  /*01a0*/  STG.E desc[UR4][R6.64], R3 ;  /* 0x0000000306007986 */ /* 0x000fe2000c101904 */
[----:B------:R-:W-:Y:S05]  /*01b0*/  EXIT ;  /* 0x000000000000794d */ /* 0x000fea0003800000 */
.L_x_0:
[----:B------:R-:W-:-:S00]  /*01c0*/  BRA `(.L_x_0) ;  /* 0xfffffffc00fc7947 */ /* 0x000fc0000383ffff */
[----:B------:R-:W-:-:S00]  /*01d0*/  NOP ;  /* 0x0000000000007918 */ /* 0x000fc00000000000 */
        /* <DEDUP_REMOVED lines=10> */
.L_x_7:


//--------------------- .text._Z24stretch_uint8_t_channelsPhS_ii --------------------------
	.section	.text._Z24stretch_uint8_t_channelsPhS_ii,"ax",@progbits
	.align	128
        .global         _Z24stretch_uint8_t_channelsPhS_ii
        .type           _Z24stretch_uint8_t_channelsPhS_ii,@function
        .size           _Z24stretch_uint8_t_channelsPhS_ii,(.L_x_8 - _Z24stretch_uint8_t_channelsPhS_ii)
        .other          _Z24stretch_uint8_t_channelsPhS_ii,@"STO_CUDA_ENTRY STV_DEFAULT"
_Z24stretch_uint8_t_channelsPhS_ii:
.text._Z24stretch_uint8_t_channelsPhS_ii:
[----:B------:R-:W-:Y:S01]  /*0000*/  LDC R1, c[0x0][0x37c] ;  /* 0x0000df00ff017b82 */ /* 0x000fe20000000800 */
[----:B------:R-:W0:Y:S07]  /*0010*/  S2R R2, SR_TID.Y ;  /* 0x0000000000027919 */ /* 0x000e2e0000002200 */
[----:B------:R-:W1:Y:S01]  /*0020*/  LDC R0, c[0x0][0x360] ;  /* 0x0000d800ff007b82 */ /* 0x000e620000000800 */
[----:B------:R-:W1:Y:S07]  /*0030*/  S2R R7, SR_TID.X ;  /* 0x0000000000077919 */ /* 0x000e6e0000002100 */
[----:B------:R-:W0:Y:S08]  /*0040*/  S2UR UR4, SR_CTAID.Y ;  /* 0x00000000000479c3 */ /* 0x000e300000002600 */
[----:B------:R-:W0:Y:S02]  /*0050*/  LDC R5, c[0x0][0x364] ;  /* 0x0000d900ff057b82 */ /* 0x000e240000000800 */
[----:B0-----:R-:W-:-:S06]  /*0060*/  IMAD R5, R5, UR4, R2 ;  /* 0x0000000405057c24 */ /* 0x001fcc000f8e0202 */
[----:B------:R-:W1:Y:S01]  /*0070*/  S2UR UR4, SR_CTAID.X ;  /* 0x00000000000479c3 */ /* 0x000e620000002500 */
[----:B------:R-:W-:-:S07]  /*0080*/  IMAD.SHL.U32 R4, R5, 0x4, RZ ;  /* 0x0000000405047824 */ /* 0x000fce00078e00ff */
[----:B------:R-:W0:Y:S08]  /*0090*/  LDC R6, c[0x3][R4] ;  /* 0x00c0000004067b82 */ /* 0x000e300000000800 */
[----:B------:R-:W2:Y:S01]  /*00a0*/  LDC.64 R2, c[0x0][0x390] ;  /* 0x0000e400ff027b82 */ /* 0x000ea20000000a00 */
[----:B-1----:R-:W-:-:S05]  /*00b0*/  IMAD R0, R0, UR4, R7 ;  /* 0x0000000400007c24 */ /* 0x002fca000f8e0207 */
[----:B--2---:R-:W-:-:S04]  /*00c0*/  ISETP.GE.AND P0, PT, R0, R3, PT ;  /* 0x000000030000720c */ /* 0x004fc80003f06270 */
[----:B------:R-:W-:-:S04]  /*00d0*/  ISETP.GE.OR P0, PT, R5, R2, P0 ;  /* 0x000000020500720c */ /* 0x000fc80000706670 */
[----:B0-----:R-:W-:-:S13]  /*00e0*/  ISETP.LT.OR P0, PT, R6, 0x1, P0 ;  /* 0x000000010600780c */ /* 0x001fda0000701670 */
[----:B------:R-:W-:Y:S05]  /*00f0*/  @P0 EXIT ;  /* 0x000000000000094d */ /* 0x000fea0003800000 */
[----:B------:R-:W-:Y:S01]  /*0100*/  VIADD R7, R4, 0x10000 ;  /* 0x0001000004077836 */ /* 0x000fe20000000000 */
[----:B------:R-:W0:Y:S01]  /*0110*/  LDCU.64 UR6, c[0x0][0x380] ;  /* 0x00007000ff0677ac */ /* 0x000e220008000a00 */
[C---:B------:R-:W-:Y:S01]  /*0120*/  ISETP.GE.U32.AND P1, PT, R6.reuse, 0x4, PT ;  /* 0x000000040600780c */ /* 0x040fe20003f26070 */
[----:B------:R-:W-:Y:S01]  /*0130*/  IMAD R5, R5, R3, R0 ;  /* 0x0000000305057224 */ /* 0x000fe200078e0200 */
[----:B------:R-:W-:Y:S01]  /*0140*/  LOP3.LUT R14, R6, 0x3, RZ, 0xc0, !PT ;  /* 0x00000003060e7812 */ /* 0x000fe200078ec0ff */
[----:B------:R-:W1:Y:S01]  /*0150*/  LDCU.64 UR4, c[0x0][0x358] ;  /* 0x00006b00ff0477ac */ /* 0x000e620008000a00 */
[----:B------:R-:W2:Y:S01]  /*0160*/  LDC R7, c[0x3][R7+-0x8000] ;  /* 0x00e0000007077b82 */ /* 0x000ea20000000800 */
[----:B------:R-:W-:Y:S01]  /*0170*/  BSSY.RECONVERGENT B0, `(.L_x_1) ;  /* 0x000001f000007945 */ /* 0x000fe20003800200 */
[----:B------:R-:W-:Y:S02]  /*0180*/  ISETP.NE.AND P0, PT, R14, RZ, PT ;  /* 0x000000ff0e00720c */ /* 0x000fe40003f05270 */
[----:B0-----:R-:W-:-:S04]  /*0190*/  IADD3 R4, P2, PT, R5, UR6, RZ ;  /* 0x0000000605047c10 */ /* 0x001fc8000ff5e0ff */
[----:B------:R-:W-:Y:S01]  /*01a0*/  LEA.HI.X.SX32 R5, R5, UR7, 0x1, P2 ;  /* 0x0000000705057c11 */ /* 0x000fe200090f0eff */
[----:B------:R-:W0:Y:S01]  /*01b0*/  LDCU.64 UR6, c[0x0][0x388] ;  /* 0x00007100ff0677ac */ /* 0x000e220008000a00 */
[----:B--2---:R-:W-:Y:S01]  /*01c0*/  IMAD.IADD R2, R7, 0x1, -R6 ;  /* 0x0000000107027824 */ /* 0x004fe200078e0a06 */
[----:B01----:R-:W-:Y:S06]  /*01d0*/  @!P1 BRA `(.L_x_2) ;  /* 0x0000000000609947 */ /* 0x003fec0003800000 */
[----:B------:R0:W5:Y:S01]  /*01e0*/  LDG.E.U8 R15, desc[UR4][R4.64] ;  /* 0x00000004040f7981 */ /* 0x000162000c1e1100 */
[----:B------:R-:W-:Y:S01]  /*01f0*/  LOP3.LUT R6, R6, 0x7ffffffc, RZ, 0xc0, !PT ;  /* 0x7ffffffc06067812 */ /* 0x000fe200078ec0ff */
[----:B------:R-:W-:Y:S01]  /*0200*/  IMAD R16, R2, R3, R0 ;  /* 0x0000000302107224 */ /* 0x000fe200078e0200 */
[----:B------:R-:W-:-:S03]  /*0210*/  SHF.R.S32.HI R21, RZ, 0x1f, R3 ;  /* 0x0000001fff157819 */ /* 0x000fc60000011403 */
[----:B------:R-:W-:-:S07]  /*0220*/  IMAD.MOV R17, RZ, RZ, -R6 ;  /* 0x000000ffff117224 */ /* 0x000fce00078e0a06 */
.L_x_3:
[----:B------:R-:W-:-:S04]  /*0230*/  IADD3 R6, P1, PT, R16, UR6, RZ ;  /* 0x0000000610067c10 */ /* 0x000fc8000ff3e0ff */
[----:B------:R-:W-:-:S05]  /*0240*/  LEA.HI.X.SX32 R7, R16, UR7, 0x1, P1 ;  /* 0x0000000710077c11 */ /* 0x000fca00088f0eff */
[----:B-----5:R1:W-:Y:S04]  /*0250*/  STG.E.U8 desc[UR4][R6.64], R15 ;  /* 0x0000000f06007986 */ /* 0x0203e8000c101104 */
[----:B--2---:R-:W2:Y:S01]  /*0260*/  LDG.E.U8 R19, desc[UR4][R4.64] ;  /* 0x0000000404137981 */ /* 0x004ea2000c1e1100 */
[----:B------:R-:W-:-:S05]  /*0270*/  IADD3 R8, P1, PT, R6, R3, RZ ;  /* 0x0000000306087210 */ /* 0x000fca0007f3e0ff */
[----:B------:R-:W-:Y:S01]  /*0280*/  IMAD.X R9, R21, 0x1, R7, P1 ;  /* 0x0000000115097824 */ /* 0x000fe200008e0607 */
[----:B------:R-:W-:-:S05]  /*0290*/  IADD3 R10, P1, PT, R8, R3, RZ ;  /* 0x00000003080a7210 */ /* 0x000fca0007f3e0ff */
[----:B------:R-:W-:Y:S01]  /*02a0*/  IMAD.X R11, R21, 0x1, R9, P1 ;  /* 0x00000001150b7824 */ /* 0x000fe200008e0609 */
[----:B--2---:R2:W-:Y:S04]  /*02b0*/  STG.E.U8 desc[UR4][R8.64], R19 ;  /* 0x0000001308007986 */ /* 0x0045e8000c101104 */
[----:B------:R2:W-:Y:S04]  /*02c0*/  STG.E.U8 desc[UR4][R10.64], R19 ;  /* 0x000000130a007986 */ /* 0x0005e8000c101104 */
[----:B-1----:R-:W3:Y:S01]  /*02d0*/  LDG.E.U8 R15, desc[UR4][R4.64] ;  /* 0x00000004040f7981 */ /* 0x002ee2000c1e1100 */
[----:B------:R-:W-:Y:S01]  /*02e0*/  IADD3 R12, P1, PT, R10, R3, RZ ;  /* 0x000000030a0c7210 */ /* 0x000fe20007f3e0ff */
[----:B------:R-:W-:-:S02]  /*02f0*/  VIADD R17, R17, 0x4 ;  /* 0x0000000411117836 */ /* 0x000fc40000000000 */
[----:B------:R-:W-:Y:S02]  /*0300*/  VIADD R2, R2, 0x4 ;  /* 0x0000000402027836 */ /* 0x000fe40000000000 */
[----:B------:R-:W-:Y:S01]  /*0310*/  IMAD.X R13, R21, 0x1, R11, P1 ;  /* 0x00000001150d7824 */ /* 0x000fe200008e060b */
[----:B------:R-:W-:Y:S01]  /*0320*/  ISETP.NE.AND P1, PT, R17, RZ, PT ;  /* 0x000000ff1100720c */ /* 0x000fe20003f25270 */
[----:B------:R-:W-:-:S03]  /*0330*/  IMAD R16, R3, 0x4, R16 ;  /* 0x0000000403107824 */ /* 0x000fc600078e0210 */
[----:B---3--:R2:W-:Y:S09]  /*0340*/  STG.E.U8 desc[UR4][R12.64], R15 ;  /* 0x0000000f0c007986 */ /* 0x0085f2000c101104 */
[----:B------:R-:W-:Y:S05]  /*0350*/  @P1 BRA `(.L_x_3) ;  /* 0xfffffffc00b41947 */ /* 0x000fea000383ffff */
.L_x_2:
[----:B------:R-:W-:Y:S05]  /*0360*/  BSYNC.RECONVERGENT B0 ;  /* 0x0000000000007941 */ /* 0x000fea0003800200 */
.L_x_1:
[----:B------:R-:W-:Y:S05]  /*0370*/  @!P0 EXIT ;  /* 0x000000000000894d */ /* 0x000fea0003800000 */
[----:B------:R1:W5:Y:S01]  /*0380*/  LDG.E.U8 R7, desc[UR4][R4.64] ;  /* 0x0000000404077981 */ /* 0x000362000c1e1100 */
[----:B------:R-:W-:Y:S01]  /*0390*/  IMAD R0, R2, R3, R0 ;  /* 0x0000000302007224 */ /* 0x000fe200078e0200 */
[----:B------:R-:W3:Y:S01]  /*03a0*/  LDCU.64 UR6, c[0x0][0x388] ;  /* 0x00007100ff0677ac */ /* 0x000ee20008000a00 */
[----:B------:R-:W-:-:S07]  /*03b0*/  IMAD.MOV R14, RZ, RZ, -R14 ;  /* 0x000000ffff0e7224 */ /* 0x000fce00078e0a0e */
.L_x_4:
[----:B01-34-:R-:W-:Y:S01]  /*03c0*/  IADD3 R4, P0, PT, R0, UR6, RZ ;  /* 0x0000000600047c10 */ /* 0x01bfe2000ff1e0ff */
[----:B------:R-:W-:-:S03]  /*03d0*/  VIADD R14, R14, 0x1 ;  /* 0x000000010e0e7836 */ /* 0x000fc60000000000 */
[C---:B------:R-:W-:Y:S01]  /*03e0*/  LEA.HI.X.SX32 R5, R0.reuse, UR7, 0x1, P0 ;  /* 0x0000000700057c11 */ /* 0x040fe200080f0eff */
[----:B------:R-:W-:Y:S01]  /*03f0*/  IMAD.IADD R0, R0, 0x1, R3 ;  /* 0x0000000100007824 */ /* 0x000fe200078e0203 */
[----:B------:R-:W-:-:S03]  /*0400*/  ISETP.NE.AND P0, PT, R14, RZ, PT ;  /* 0x000000ff0e00720c */ /* 0x000fc60003f05270 */
[----:B-----5:R4:W-:Y:S10]  /*0410*/  STG.E.U8 desc[UR4][R4.64], R7 ;  /* 0x0000000704007986 */ /* 0x0209f4000c101104 */
[----:B------:R-:W-:Y:S05]  /*0420*/  @P0 BRA `(.L_x_4) ;  /* 0xfffffffc00e40947 */ /* 0x000fea000383ffff */
[----:B------:R-:W-:Y:S05]  /*0430*/  EXIT ;  /* 0x000000000000794d */ /* 0x000fea0003800000 */
.L_x_5:
        /* <DEDUP_REMOVED lines=12> */
.L_x_8:


//--------------------- .text._Z25transpose_and_pad_uint8_tPhS_iii --------------------------
	.section	.text._Z25transpose_and_pad_uint8_tPhS_iii,"ax",@progbits
	.align	128
        .global         _Z25transpose_and_pad_uint8_tPhS_iii
        .type           _Z25transpose_and_pad_uint8_tPhS_iii,@function
        .size           _Z25transpose_and_pad_uint8_tPhS_iii,(.L_x_9 - _Z25transpose_and_pad_uint8_tPhS_iii)
        .other          _Z25transpose_and_pad_uint8_tPhS_iii,@"STO_CUDA_ENTRY STV_DEFAULT"
_Z25transpose_and_pad_uint8_tPhS_iii:
.text._Z25transpose_and_pad_uint8_tPhS_iii:
[----:B------:R-:W-:Y:S01]  /*0000*/  LDC R1, c[0x0][0x37c] ;  /* 0x0000df00ff017b82 */ /* 0x000fe20000000800 */
[----:B------:R-:W0:Y:S07]  /*0010*/  S2R R2, SR_TID.Y ;  /* 0x0000000000027919 */ /* 0x000e2e0000002200 */
[----:B------:R-:W1:Y:S01]  /*0020*/  LDC R0, c[0x0][0x360] ;  /* 0x0000d800ff007b82 */ /* 0x000e620000000800 */
[----:B------:R-:W2:Y:S01]  /*0030*/  LDCU.64 UR6, c[0x0][0x390] ;  /* 0x00007200ff0677ac */ /* 0x000ea20008000a00 */
[----:B------:R-:W1:Y:S06]  /*0040*/  S2R R3, SR_TID.X ;  /* 0x0000000000037919 */ /* 0x000e6c0000002100 */
[----:B------:R-:W0:Y:S08]  /*0050*/  S2UR UR5, SR_CTAID.Y ;  /* 0x00000000000579c3 */ /* 0x000e300000002600 */
[----:B------:R-:W0:Y:S08]  /*0060*/  LDC R5, c[0x0][0x364] ;  /* 0x0000d900ff057b82 */ /* 0x000e300000000800 */
[----:B------:R-:W1:Y:S01]  /*0070*/  S2UR UR4, SR_CTAID.X ;  /* 0x00000000000479c3 */ /* 0x000e620000002500 */
[----:B0-----:R-:W-:-:S05]  /*0080*/  IMAD R5, R5, UR5, R2 ;  /* 0x0000000505057c24 */ /* 0x001fca000f8e0202 */
[----:B--2---:R-:W-:Y:S01]  /*0090*/  ISETP.GE.AND P0, PT, R5, UR6, PT ;  /* 0x0000000605007c0c */ /* 0x004fe2000bf06270 */
[----:B-1----:R-:W-:-:S05]  /*00a0*/  IMAD R0, R0, UR4, R3 ;  /* 0x0000000400007c24 */ /* 0x002fca000f8e0203 */
[----:B------:R-:W-:-:S13]  /*00b0*/  ISETP.GE.OR P0, PT, R0, UR7, P0 ;  /* 0x0000000700007c0c */ /* 0x000fda0008706670 */
[----:B------:R-:W-:Y:S05]  /*00c0*/  @P0 EXIT ;  /* 0x000000000000094d */ /* 0x000fea0003800000 */
[----:B------:R-:W0:Y:S01]  /*00d0*/  LDCU.128 UR8, c[0x0][0x380] ;  /* 0x00007000ff0877ac */ /* 0x000e220008000c00 */
[----:B------:R-:W-:Y:S01]  /*00e0*/  IMAD R3, R0, UR6, R5 ;  /* 0x0000000600037c24 */ /* 0x000fe2000f8e0205 */
[----:B------:R-:W1:Y:S01]  /*00f0*/  LDCU.64 UR4, c[0x0][0x358] ;  /* 0x00006b00ff0477ac */ /* 0x000e620008000a00 */
[----:B------:R-:W2:Y:S03]  /*0100*/  LDCU UR7, c[0x0][0x398] ;  /* 0x00007300ff0777ac */ /* 0x000ea60008000800 */
[----:B0-----:R-:W-:-:S04]  /*0110*/  IADD3 R2, P0, PT, R3, UR8, RZ ;  /* 0x0000000803027c10 */ /* 0x001fc8000ff1e0ff */
[----:B------:R-:W-:-:S06]  /*0120*/  LEA.HI.X.SX32 R3, R3, UR9, 0x1, P0 ;  /* 0x0000000903037c11 */ /* 0x000fcc00080f0eff */
[----:B-1----:R-:W3:Y:S01]  /*0130*/  LDG.E.U8 R3, desc[UR4][R2.64] ;  /* 0x0000000402037981 */ /* 0x002ee2000c1e1100 */
[----:B--2---:R-:W-:-:S05]  /*0140*/  IMAD R0, R5, UR7, R0 ;  /* 0x0000000705007c24 */ /* 0x004fca000f8e0200 */
[----:B------:R-:W-:-:S04]  /*0150*/  IADD3 R4, P0, PT, R0, UR10, RZ ;  /* 0x0000000a00047c10 */ /* 0x000fc8000ff1e0ff */
[----:B------:R-:W-:-:S05]  /*0160*/  LEA.HI.X.SX32 R5, R0, UR11, 0x1, P0 ;  /* 0x0000000b00057c11 */ /* 0x000fca00080f0eff */
[----:B---3--:R-:W-:Y:S01]  /*0170*/  STG.E.U8 desc[UR4][R4.64], R3 ;  /* 0x0000000304007986 */ /* 0x008fe2000c101104 */
[----:B------:R-:W-:Y:S05]  /*0180*/  EXIT ;  /* 0x000000000000794d */ /* 0x000fea0003800000 */
.L_x_6:
        /* <DEDUP_REMOVED lines=15> */
.L_x_9:


//--------------------- .nv.shared.reserved.0     --------------------------
	.section	.nv.shared.reserved.0,"aw",@nobits
	.weak		__nv_reservedSMEM_offset_0_alias
	.size		__nv_reservedSMEM_offset_0_alias, 0, 64
	.other		__nv_reservedSMEM_offset_0_alias,@"STO_CUDA_RESERVED_SHARED STV_DEFAULT"
__nv_reservedSMEM_offset_0_alias:
	.zero		0
	.zero		64


//--------------------- .nv.constant0._Z27copy_uint8_t_array_to_floatPhPfll --------------------------
	.section	.nv.constant0._Z27copy_uint8_t_array_to_floatPhPfll,"a",@progbits
	.sectionflags	@""
	.align	4
.nv.constant0._Z27copy_uint8_t_array_to_floatPhPfll:
	.zero		928


//--------------------- .nv.constant0._Z24stretch_uint8_t_channelsPhS_ii --------------------------
	.section	.nv.constant0._Z24stretch_uint8_t_channelsPhS_ii,"a",@progbits
	.sectionflags	@""
	.align	4
.nv.constant0._Z24stretch_uint8_t_channelsPhS_ii:
	.zero		920


//--------------------- .nv.constant0._Z25transpose_and_pad_uint8_tPhS_iii --------------------------
	.section	.nv.constant0._Z25transpose_and_pad_uint8_tPhS_iii,"a",@progbits
	.sectionflags	@""
	.align	4
.nv.constant0._Z25transpose_and_pad_uint8_tPhS_iii:
	.zero		924


//--------------------- SYMBOLS --------------------------

	.type		.nv.reservedSmem.offset0,@object
	.size		.nv.reservedSmem.offset0,0x4
